//
// Generated by NVIDIA NVVM Compiler
//
// Compiler Build ID: CL-36424714
// Cuda compilation tools, release 13.0, V13.0.88
// Based on NVVM 20.0.0
//

.version 9.0
.target sm_100
.address_size 64

	// .globl	_Z7row_sumPfS_m

.visible .entry _Z7row_sumPfS_m(
	.param .u64 .ptr .align 1 _Z7row_sumPfS_m_param_0,
	.param .u64 .ptr .align 1 _Z7row_sumPfS_m_param_1,
	.param .u64 _Z7row_sumPfS_m_param_2
)
{
	.reg .pred 	%p<10>;
	.reg .b32 	%r<5>;
	.reg .b32 	%f<82>;
	.reg .b64 	%rd<47>;

	ld.param.u64 	%rd25, [_Z7row_sumPfS_m_param_0];
	ld.param.u64 	%rd23, [_Z7row_sumPfS_m_param_1];
	ld.param.u64 	%rd24, [_Z7row_sumPfS_m_param_2];
	cvta.to.global.u64 	%rd1, %rd25;
	mov.u32 	%r1, %ctaid.x;
	mov.u32 	%r2, %ntid.x;
	mov.u32 	%r3, %tid.x;
	mad.lo.s32 	%r4, %r1, %r2, %r3;
	cvt.s64.s32 	%rd2, %r4;
	setp.le.u64 	%p1, %rd24, %rd2;
	@%p1 bra 	$L__BB0_14;
	mul.lo.s64 	%rd3, %rd24, %rd2;
	and.b64  	%rd4, %rd24, 15;
	setp.lt.u64 	%p2, %rd24, 16;
	mov.f32 	%f81, 0f00000000;
	mov.b64 	%rd43, 0;
	@%p2 bra 	$L__BB0_4;
	and.b64  	%rd43, %rd24, -16;
	shl.b64 	%rd27, %rd3, 2;
	add.s64 	%rd28, %rd27, %rd1;
	add.s64 	%rd40, %rd28, 32;
	mov.f32 	%f81, 0f00000000;
	mov.u64 	%rd41, %rd43;
$L__BB0_3:
	.pragma "nounroll";
	ld.global.f32 	%f17, [%rd40+-32];
	add.f32 	%f18, %f81, %f17;
	ld.global.f32 	%f19, [%rd40+-28];
	add.f32 	%f20, %f18, %f19;
	ld.global.f32 	%f21, [%rd40+-24];
	add.f32 	%f22, %f20, %f21;
	ld.global.f32 	%f23, [%rd40+-20];
	add.f32 	%f24, %f22, %f23;
	ld.global.f32 	%f25, [%rd40+-16];
	add.f32 	%f26, %f24, %f25;
	ld.global.f32 	%f27, [%rd40+-12];
	add.f32 	%f28, %f26, %f27;
	ld.global.f32 	%f29, [%rd40+-8];
	add.f32 	%f30, %f28, %f29;
	ld.global.f32 	%f31, [%rd40+-4];
	add.f32 	%f32, %f30, %f31;
	ld.global.f32 	%f33, [%rd40];
	add.f32 	%f34, %f32, %f33;
	ld.global.f32 	%f35, [%rd40+4];
	add.f32 	%f36, %f34, %f35;
	ld.global.f32 	%f37, [%rd40+8];
	add.f32 	%f38, %f36, %f37;
	ld.global.f32 	%f39, [%rd40+12];
	add.f32 	%f40, %f38, %f39;
	ld.global.f32 	%f41, [%rd40+16];
	add.f32 	%f42, %f40, %f41;
	ld.global.f32 	%f43, [%rd40+20];
	add.f32 	%f44, %f42, %f43;
	ld.global.f32 	%f45, [%rd40+24];
	add.f32 	%f46, %f44, %f45;
	ld.global.f32 	%f47, [%rd40+28];
	add.f32 	%f81, %f46, %f47;
	add.s64 	%rd41, %rd41, -16;
	add.s64 	%rd40, %rd40, 64;
	setp.ne.s64 	%p3, %rd41, 0;
	@%p3 bra 	$L__BB0_3;
$L__BB0_4:
	setp.eq.s64 	%p4, %rd4, 0;
	@%p4 bra 	$L__BB0_13;
	and.b64  	%rd12, %rd24, 7;
	setp.lt.u64 	%p5, %rd4, 8;
	@%p5 bra 	$L__BB0_7;
	add.s64 	%rd29, %rd43, %rd3;
	shl.b64 	%rd30, %rd29, 2;
	add.s64 	%rd31, %rd1, %rd30;
	ld.global.f32 	%f49, [%rd31];
	add.f32 	%f50, %f81, %f49;
	ld.global.f32 	%f51, [%rd31+4];
	add.f32 	%f52, %f50, %f51;
	ld.global.f32 	%f53, [%rd31+8];
	add.f32 	%f54, %f52, %f53;
	ld.global.f32 	%f55, [%rd31+12];
	add.f32 	%f56, %f54, %f55;
	ld.global.f32 	%f57, [%rd31+16];
	add.f32 	%f58, %f56, %f57;
	ld.global.f32 	%f59, [%rd31+20];
	add.f32 	%f60, %f58, %f59;
	ld.global.f32 	%f61, [%rd31+24];
	add.f32 	%f62, %f60, %f61;
	ld.global.f32 	%f63, [%rd31+28];
	add.f32 	%f81, %f62, %f63;
	add.s64 	%rd43, %rd43, 8;
$L__BB0_7:
	setp.eq.s64 	%p6, %rd12, 0;
	@%p6 bra 	$L__BB0_13;
	and.b64  	%rd45, %rd24, 3;
	setp.lt.u64 	%p7, %rd12, 4;
	@%p7 bra 	$L__BB0_10;
	add.s64 	%rd32, %rd43, %rd3;
	shl.b64 	%rd33, %rd32, 2;
	add.s64 	%rd34, %rd1, %rd33;
	ld.global.f32 	%f65, [%rd34];
	add.f32 	%f66, %f81, %f65;
	ld.global.f32 	%f67, [%rd34+4];
	add.f32 	%f68, %f66, %f67;
	ld.global.f32 	%f69, [%rd34+8];
	add.f32 	%f70, %f68, %f69;
	ld.global.f32 	%f71, [%rd34+12];
	add.f32 	%f81, %f70, %f71;
	add.s64 	%rd43, %rd43, 4;
$L__BB0_10:
	setp.eq.s64 	%p8, %rd45, 0;
	@%p8 bra 	$L__BB0_13;
	add.s64 	%rd35, %rd43, %rd3;
	shl.b64 	%rd36, %rd35, 2;
	add.s64 	%rd46, %rd1, %rd36;
$L__BB0_12:
	.pragma "nounroll";
	ld.global.f32 	%f72, [%rd46];
	add.f32 	%f81, %f81, %f72;
	add.s64 	%rd46, %rd46, 4;
	add.s64 	%rd45, %rd45, -1;
	setp.ne.s64 	%p9, %rd45, 0;
	@%p9 bra 	$L__BB0_12;
$L__BB0_13:
	cvta.to.global.u64 	%rd37, %rd23;
	shl.b64 	%rd38, %rd2, 2;
	add.s64 	%rd39, %rd37, %rd38;
	st.global.f32 	[%rd39], %f81;
$L__BB0_14:
	ret;

}
	// .globl	_Z7col_sumPfS_m
.visible .entry _Z7col_sumPfS_m(
	.param .u64 .ptr .align 1 _Z7col_sumPfS_m_param_0,
	.param .u64 .ptr .align 1 _Z7col_sumPfS_m_param_1,
	.param .u64 _Z7col_sumPfS_m_param_2
)
{
	.reg .pred 	%p<10>;
	.reg .b32 	%r<5>;
	.reg .b32 	%f<82>;
	.reg .b64 	%rd<76>;

	ld.param.u64 	%rd27, [_Z7col_sumPfS_m_param_0];
	ld.param.u64 	%rd25, [_Z7col_sumPfS_m_param_1];
	ld.param.u64 	%rd26, [_Z7col_sumPfS_m_param_2];
	cvta.to.global.u64 	%rd1, %rd27;
	mov.u32 	%r1, %ctaid.x;
	mov.u32 	%r2, %ntid.x;
	mov.u32 	%r3, %tid.x;
	mad.lo.s32 	%r4, %r1, %r2, %r3;
	cvt.s64.s32 	%rd2, %r4;
	setp.le.u64 	%p1, %rd26, %rd2;
	@%p1 bra 	$L__BB1_14;
	add.s64 	%rd29, %rd26, -1;
	and.b64  	%rd3, %rd26, 15;
	setp.lt.u64 	%p2, %rd29, 15;
	mov.f32 	%f81, 0f00000000;
	mov.b64 	%rd72, 0;
	@%p2 bra 	$L__BB1_4;
	and.b64  	%rd72, %rd26, -16;
	shl.b64 	%rd30, %rd2, 2;
	add.s64 	%rd69, %rd1, %rd30;
	shl.b64 	%rd6, %rd26, 6;
	shl.b64 	%rd7, %rd26, 2;
	mov.f32 	%f81, 0f00000000;
	mov.u64 	%rd70, %rd72;
$L__BB1_3:
	.pragma "nounroll";
	ld.global.f32 	%f17, [%rd69];
	add.f32 	%f18, %f81, %f17;
	add.s64 	%rd31, %rd69, %rd7;
	ld.global.f32 	%f19, [%rd31];
	add.f32 	%f20, %f18, %f19;
	add.s64 	%rd32, %rd31, %rd7;
	ld.global.f32 	%f21, [%rd32];
	add.f32 	%f22, %f20, %f21;
	add.s64 	%rd33, %rd32, %rd7;
	ld.global.f32 	%f23, [%rd33];
	add.f32 	%f24, %f22, %f23;
	add.s64 	%rd34, %rd33, %rd7;
	ld.global.f32 	%f25, [%rd34];
	add.f32 	%f26, %f24, %f25;
	add.s64 	%rd35, %rd34, %rd7;
	ld.global.f32 	%f27, [%rd35];
	add.f32 	%f28, %f26, %f27;
	add.s64 	%rd36, %rd35, %rd7;
	ld.global.f32 	%f29, [%rd36];
	add.f32 	%f30, %f28, %f29;
	add.s64 	%rd37, %rd36, %rd7;
	ld.global.f32 	%f31, [%rd37];
	add.f32 	%f32, %f30, %f31;
	add.s64 	%rd38, %rd37, %rd7;
	ld.global.f32 	%f33, [%rd38];
	add.f32 	%f34, %f32, %f33;
	add.s64 	%rd39, %rd38, %rd7;
	ld.global.f32 	%f35, [%rd39];
	add.f32 	%f36, %f34, %f35;
	add.s64 	%rd40, %rd39, %rd7;
	ld.global.f32 	%f37, [%rd40];
	add.f32 	%f38, %f36, %f37;
	add.s64 	%rd41, %rd40, %rd7;
	ld.global.f32 	%f39, [%rd41];
	add.f32 	%f40, %f38, %f39;
	add.s64 	%rd42, %rd41, %rd7;
	ld.global.f32 	%f41, [%rd42];
	add.f32 	%f42, %f40, %f41;
	add.s64 	%rd43, %rd42, %rd7;
	ld.global.f32 	%f43, [%rd43];
	add.f32 	%f44, %f42, %f43;
	add.s64 	%rd44, %rd43, %rd7;
	ld.global.f32 	%f45, [%rd44];
	add.f32 	%f46, %f44, %f45;
	add.s64 	%rd45, %rd44, %rd7;
	ld.global.f32 	%f47, [%rd45];
	add.f32 	%f81, %f46, %f47;
	add.s64 	%rd70, %rd70, -16;
	add.s64 	%rd69, %rd69, %rd6;
	setp.ne.s64 	%p3, %rd70, 0;
	@%p3 bra 	$L__BB1_3;
$L__BB1_4:
	setp.eq.s64 	%p4, %rd3, 0;
	@%p4 bra 	$L__BB1_13;
	and.b64  	%rd13, %rd26, 7;
	setp.lt.u64 	%p5, %rd3, 8;
	@%p5 bra 	$L__BB1_7;
	mad.lo.s64 	%rd46, %rd72, %rd26, %rd2;
	shl.b64 	%rd47, %rd46, 2;
	add.s64 	%rd48, %rd1, %rd47;
	ld.global.f32 	%f49, [%rd48];
	add.f32 	%f50, %f81, %f49;
	shl.b64 	%rd49, %rd26, 2;
	add.s64 	%rd50, %rd48, %rd49;
	ld.global.f32 	%f51, [%rd50];
	add.f32 	%f52, %f50, %f51;
	add.s64 	%rd51, %rd50, %rd49;
	ld.global.f32 	%f53, [%rd51];
	add.f32 	%f54, %f52, %f53;
	add.s64 	%rd52, %rd51, %rd49;
	ld.global.f32 	%f55, [%rd52];
	add.f32 	%f56, %f54, %f55;
	add.s64 	%rd53, %rd52, %rd49;
	ld.global.f32 	%f57, [%rd53];
	add.f32 	%f58, %f56, %f57;
	add.s64 	%rd54, %rd53, %rd49;
	ld.global.f32 	%f59, [%rd54];
	add.f32 	%f60, %f58, %f59;
	add.s64 	%rd55, %rd54, %rd49;
	ld.global.f32 	%f61, [%rd55];
	add.f32 	%f62, %f60, %f61;
	add.s64 	%rd56, %rd55, %rd49;
	ld.global.f32 	%f63, [%rd56];
	add.f32 	%f81, %f62, %f63;
	add.s64 	%rd72, %rd72, 8;
$L__BB1_7:
	setp.eq.s64 	%p6, %rd13, 0;
	@%p6 bra 	$L__BB1_13;
	and.b64  	%rd74, %rd26, 3;
	setp.lt.u64 	%p7, %rd13, 4;
	@%p7 bra 	$L__BB1_10;
	mad.lo.s64 	%rd57, %rd72, %rd26, %rd2;
	shl.b64 	%rd58, %rd57, 2;
	add.s64 	%rd59, %rd1, %rd58;
	ld.global.f32 	%f65, [%rd59];
	add.f32 	%f66, %f81, %f65;
	shl.b64 	%rd60, %rd26, 2;
	add.s64 	%rd61, %rd59, %rd60;
	ld.global.f32 	%f67, [%rd61];
	add.f32 	%f68, %f66, %f67;
	add.s64 	%rd62, %rd61, %rd60;
	ld.global.f32 	%f69, [%rd62];
	add.f32 	%f70, %f68, %f69;
	add.s64 	%rd63, %rd62, %rd60;
	ld.global.f32 	%f71, [%rd63];
	add.f32 	%f81, %f70, %f71;
	add.s64 	%rd72, %rd72, 4;
$L__BB1_10:
	setp.eq.s64 	%p8, %rd74, 0;
	@%p8 bra 	$L__BB1_13;
	mad.lo.s64 	%rd64, %rd72, %rd26, %rd2;
	shl.b64 	%rd65, %rd64, 2;
	add.s64 	%rd75, %rd1, %rd65;
	shl.b64 	%rd20, %rd26, 2;
$L__BB1_12:
	.pragma "nounroll";
	ld.global.f32 	%f72, [%rd75];
	add.f32 	%f81, %f81, %f72;
	add.s64 	%rd75, %rd75, %rd20;
	add.s64 	%rd74, %rd74, -1;
	setp.ne.s64 	%p9, %rd74, 0;
	@%p9 bra 	$L__BB1_12;
$L__BB1_13:
	cvta.to.global.u64 	%rd66, %rd25;
	shl.b64 	%rd67, %rd2, 2;
	add.s64 	%rd68, %rd66, %rd67;
	st.global.f32 	[%rd68], %f81;
$L__BB1_14:
	ret;

}


// ===== COMPILED SASS (sm_100) =====

	.target	sm_100

	.elftype	@"ET_EXEC"


//--------------------- .note.nv.tkinfo           --------------------------
	.section	.note.nv.tkinfo,"",@"SHT_NOTE"
	.sectionflags	@"SHF_NOTE_NV_TKINFO"
	.tkinfo
        /*0018*/ 	.word	0x00000002
        /*0030*/ 	.string	""
        /*0030*/ 	.string	"ptxas"
        /*0030*/ 	.string	"Cuda compilation tools, release 13.0, V13.0.88"
        /*0030*/ 	.string	"Build cuda_13.0.r13.0/compiler.36424714_0"
        /*0030*/ 	.string	"-arch sm_100 -m 64 "



//--------------------- .note.nv.cuinfo           --------------------------
	.section	.note.nv.cuinfo,"",@"SHT_NOTE"
	.sectionflags	@"SHF_NOTE_NV_CUINFO"
        /*0018*/ 	.short	0x0002
        /*001a*/ 	.short	0x0064
        /*001c*/ 	.short	0x0082
	.zero		2


//--------------------- .nv.info                  --------------------------
	.section	.nv.info,"",@"SHT_CUDA_INFO"
	.align	4


	//----- nvinfo : EIATTR_REGCOUNT
	.align		4
        /*0000*/ 	.byte	0x04, 0x2f
        /*0002*/ 	.short	(.L_1 - .L_0)
	.align		4
.L_0:
        /*0004*/ 	.word	index@(_Z7row_sumPfS_m)
        /*0008*/ 	.word	0x0000001e


	//----- nvinfo : EIATTR_FRAME_SIZE
	.align		4
.L_1:
        /*000c*/ 	.byte	0x04, 0x11
        /*000e*/ 	.short	(.L_3 - .L_2)
	.align		4
.L_2:
        /*0010*/ 	.word	index@(_Z7row_sumPfS_m)
        /*0014*/ 	.word	0x00000000


	//----- nvinfo : EIATTR_REGCOUNT
	.align		4
.L_3:
        /*0018*/ 	.byte	0x04, 0x2f
        /*001a*/ 	.short	(.L_5 - .L_4)
	.align		4
.L_4:
        /*001c*/ 	.word	index@(_Z7col_sumPfS_m)
        /*0020*/ 	.word	0x00000020


	//----- nvinfo : EIATTR_FRAME_SIZE
	.align		4
.L_5:
        /*0024*/ 	.byte	0x04, 0x11
        /*0026*/ 	.short	(.L_7 - .L_6)
	.align		4
.L_6:
        /*0028*/ 	.word	index@(_Z7col_sumPfS_m)
        /*002c*/ 	.word	0x00000000


	//----- nvinfo : EIATTR_MIN_STACK_SIZE
	.align		4
.L_7:
        /*0030*/ 	.byte	0x04, 0x12
        /*0032*/ 	.short	(.L_9 - .L_8)
	.align		4
.L_8:
        /*0034*/ 	.word	index@(_Z7col_sumPfS_m)
        /*0038*/ 	.word	0x00000000


	//----- nvinfo : EIATTR_MIN_STACK_SIZE
	.align		4
.L_9:
        /*003c*/ 	.byte	0x04, 0x12
        /*003e*/ 	.short	(.L_11 - .L_10)
	.align		4
.L_10:
        /*0040*/ 	.word	index@(_Z7row_sumPfS_m)
        /*0044*/ 	.word	0x00000000
.L_11:


//--------------------- .nv.compat                --------------------------
	.section	.nv.compat,"",@"SHT_CUDA_COMPAT_INFO"
	.align	4
        /*0000*/ 	.byte	0x02, 0x09, 0x00, 0x00, 0x02, 0x02, 0x01, 0x00, 0x02, 0x05, 0x05, 0x00, 0x03, 0x07, 0x01, 0x01
        /*0010*/ 	.byte	0x02, 0x03, 0x00, 0x00, 0x02, 0x06, 0x01, 0x00, 0x04, 0x0b, 0x08, 0x00, 0x09, 0x00, 0x00, 0x00
        /*0020*/ 	.byte	0x00, 0x00, 0x00, 0x00


//--------------------- .nv.info._Z7col_sumPfS_m  --------------------------
	.section	.nv.info._Z7col_sumPfS_m,"",@"SHT_CUDA_INFO"
	.sectionflags	@""
	.align	4


	//----- nvinfo : EIATTR_CUDA_API_VERSION
	.align		4
        /*0000*/ 	.byte	0x04, 0x37
        /*0002*/ 	.short	(.L_13 - .L_12)
.L_12:
        /*0004*/ 	.word	0x00000082


	//----- nvinfo : EIATTR_KPARAM_INFO
	.align		4
.L_13:
        /*0008*/ 	.byte	0x04, 0x17
        /*000a*/ 	.short	(.L_15 - .L_14)
.L_14:
        /*000c*/ 	.word	0x00000000
        /*0010*/ 	.short	0x0002
        /*0012*/ 	.short	0x0010
        /*0014*/ 	.byte	0x00, 0xf0, 0x21, 0x00


	//----- nvinfo : EIATTR_KPARAM_INFO
	.align		4
.L_15:
        /*0018*/ 	.byte	0x04, 0x17
        /*001a*/ 	.short	(.L_17 - .L_16)
.L_16:
        /*001c*/ 	.word	0x00000000
        /*0020*/ 	.short	0x0001
        /*0022*/ 	.short	0x0008
        /*0024*/ 	.byte	0x00, 0xf5, 0x21, 0x00


	//----- nvinfo : EIATTR_KPARAM_INFO
	.align		4
.L_17:
        /*0028*/ 	.byte	0x04, 0x17
        /*002a*/ 	.short	(.L_19 - .L_18)
.L_18:
        /*002c*/ 	.word	0x00000000
        /*0030*/ 	.short	0x0000
        /*0032*/ 	.short	0x0000
        /*0034*/ 	.byte	0x00, 0xf5, 0x21, 0x00


	//----- nvinfo : EIATTR_SPARSE_MMA_MASK
	.align		4
.L_19:
        /*0038*/ 	.byte	0x03, 0x50
        /*003a*/ 	.short	0x0000


	//----- nvinfo : EIATTR_MAXREG_COUNT
	.align		4
        /*003c*/ 	.byte	0x03, 0x1b
        /*003e*/ 	.short	0x00ff


	//----- nvinfo : EIATTR_MERCURY_ISA_VERSION
	.align		4
        /*0040*/ 	.byte	0x03, 0x5f
        /*0042*/ 	.short	0x0101


	//----- nvinfo : EIATTR_VRC_CTA_INIT_COUNT
	.align		4
        /*0044*/ 	.byte	0x02, 0x4a
	.zero		1
	.zero		1


	//----- nvinfo : EIATTR_EXIT_INSTR_OFFSETS
	.align		4
        /*0048*/ 	.byte	0x04, 0x1c
        /*004a*/ 	.short	(.L_21 - .L_20)


	//   ....[0]....
.L_20:
        /*004c*/ 	.word	0x00000090


	//   ....[1]....
        /*0050*/ 	.word	0x00000d30


	//----- nvinfo : EIATTR_CBANK_PARAM_SIZE
	.align		4
.L_21:
        /*0054*/ 	.byte	0x03, 0x19
        /*0056*/ 	.short	0x0018


	//----- nvinfo : EIATTR_PARAM_CBANK
	.align		4
        /*0058*/ 	.byte	0x04, 0x0a
        /*005a*/ 	.short	(.L_23 - .L_22)
	.align		4
.L_22:
        /*005c*/ 	.word	index@(.nv.constant0._Z7col_sumPfS_m)
        /*0060*/ 	.short	0x0380
        /*0062*/ 	.short	0x0018


	//----- nvinfo : EIATTR_SW_WAR
	.align		4
.L_23:
        /*0064*/ 	.byte	0x04, 0x36
        /*0066*/ 	.short	(.L_25 - .L_24)
.L_24:
        /*0068*/ 	.word	0x00000008
.L_25:


//--------------------- .nv.info._Z7row_sumPfS_m  --------------------------
	.section	.nv.info._Z7row_sumPfS_m,"",@"SHT_CUDA_INFO"
	.sectionflags	@""
	.align	4


	//----- nvinfo : EIATTR_CUDA_API_VERSION
	.align		4
        /*0000*/ 	.byte	0x04, 0x37
        /*0002*/ 	.short	(.L_27 - .L_26)
.L_26:
        /*0004*/ 	.word	0x00000082


	//----- nvinfo : EIATTR_KPARAM_INFO
	.align		4
.L_27:
        /*0008*/ 	.byte	0x04, 0x17
        /*000a*/ 	.short	(.L_29 - .L_28)
.L_28:
        /*000c*/ 	.word	0x00000000
        /*0010*/ 	.short	0x0002
        /*0012*/ 	.short	0x0010
        /*0014*/ 	.byte	0x00, 0xf0, 0x21, 0x00


	//----- nvinfo : EIATTR_KPARAM_INFO
	.align		4
.L_29:
        /*0018*/ 	.byte	0x04, 0x17
        /*001a*/ 	.short	(.L_31 - .L_30)
.L_30:
        /*001c*/ 	.word	0x00000000
        /*0020*/ 	.short	0x0001
        /*0022*/ 	.short	0x0008
        /*0024*/ 	.byte	0x00, 0xf5, 0x21, 0x00


	//----- nvinfo : EIATTR_KPARAM_INFO
	.align		4
.L_31:
        /*0028*/ 	.byte	0x04, 0x17
        /*002a*/ 	.short	(.L_33 - .L_32)
.L_32:
        /*002c*/ 	.word	0x00000000
        /*0030*/ 	.short	0x0000
        /*0032*/ 	.short	0x0000
        /*0034*/ 	.byte	0x00, 0xf5, 0x21, 0x00


	//----- nvinfo : EIATTR_SPARSE_MMA_MASK
	.align		4
.L_33:
        /*0038*/ 	.byte	0x03, 0x50
        /*003a*/ 	.short	0x0000


	//----- nvinfo : EIATTR_MAXREG_COUNT
	.align		4
        /*003c*/ 	.byte	0x03, 0x1b
        /*003e*/ 	.short	0x00ff


	//----- nvinfo : EIATTR_MERCURY_ISA_VERSION
	.align		4
        /*0040*/ 	.byte	0x03, 0x5f
        /*0042*/ 	.short	0x0101


	//----- nvinfo : EIATTR_VRC_CTA_INIT_COUNT
	.align		4
        /*0044*/ 	.byte	0x02, 0x4a
	.zero		1
	.zero		1


	//----- nvinfo : EIATTR_EXIT_INSTR_OFFSETS
	.align		4
        /*0048*/ 	.byte	0x04, 0x1c
        /*004a*/ 	.short	(.L_35 - .L_34)


	//   ....[0]....
.L_34:
        /*004c*/ 	.word	0x00000090


	//   ....[1]....
        /*0050*/ 	.word	0x00000910


	//----- nvinfo : EIATTR_CBANK_PARAM_SIZE
	.align		4
.L_35:
        /*0054*/ 	.byte	0x03, 0x19
        /*0056*/ 	.short	0x0018


	//----- nvinfo : EIATTR_PARAM_CBANK
	.align		4
        /*0058*/ 	.byte	0x04, 0x0a
        /*005a*/ 	.short	(.L_37 - .L_36)
	.align		4
.L_36:
        /*005c*/ 	.word	index@(.nv.constant0._Z7row_sumPfS_m)
        /*0060*/ 	.short	0x0380
        /*0062*/ 	.short	0x0018


	//----- nvinfo : EIATTR_SW_WAR
	.align		4
.L_37:
        /*0064*/ 	.byte	0x04, 0x36
        /*0066*/ 	.short	(.L_39 - .L_38)
.L_38:
        /*0068*/ 	.word	0x00000008
.L_39:


//--------------------- .nv.callgraph             --------------------------
	.section	.nv.callgraph,"",@"SHT_CUDA_CALLGRAPH"
	.align	4
	.sectionentsize	8
	.align		4
        /*0000*/ 	.word	0x00000000
	.align		4
        /*0004*/ 	.word	0xffffffff
	.align		4
        /*0008*/ 	.word	0x00000000
	.align		4
        /*000c*/ 	.word	0xfffffffe
	.align		4
        /*0010*/ 	.word	0x00000000
	.align		4
        /*0014*/ 	.word	0xfffffffd
	.align		4
        /*0018*/ 	.word	0x00000000
	.align		4
        /*001c*/ 	.word	0xfffffffc


//--------------------- .text._Z7col_sumPfS_m     --------------------------
	.section	.text._Z7col_sumPfS_m,"ax",@progbits
	.align	128
        .global         _Z7col_sumPfS_m
        .type           _Z7col_sumPfS_m,@function
        .size           _Z7col_sumPfS_m,(.L_x_13 - _Z7col_sumPfS_m)
        .other          _Z7col_sumPfS_m,@"STO_CUDA_ENTRY STV_DEFAULT"
_Z7col_sumPfS_m:
.text._Z7col_sumPfS_m:
[----:B------:R-:W-:Y:S01]  /*0000*/  LDC R1, c[0x0][0x37c] ;  /* 0x0000df00ff017b82 */ /* 0x000fe20000000800 */
[----:B------:R-:W0:Y:S07]  /*0010*/  S2R R13, SR_TID.X ;  /* 0x00000000000d7919 */ /* 0x000e2e0000002100 */
[----:B------:R-:W0:Y:S08]  /*0020*/  S2UR UR4, SR_CTAID.X ;  /* 0x00000000000479c3 */ /* 0x000e300000002500 */
[----:B------:R-:W0:Y:S08]  /*0030*/  LDC R12, c[0x0][0x360] ;  /* 0x0000d800ff0c7b82 */ /* 0x000e300000000800 */
[----:B------:R-:W1:Y:S01]  /*0040*/  LDC.64 R10, c[0x0][0x390] ;  /* 0x0000e400ff0a7b82 */ /* 0x000e620000000a00 */
[----:B0-----:R-:W-:-:S05]  /*0050*/  IMAD R12, R12, UR4, R13 ;  /* 0x000000040c0c7c24 */ /* 0x001fca000f8e020d */
[----:B------:R-:W-:Y:S02]  /*0060*/  SHF.R.S32.HI R13, RZ, 0x1f, R12 ;  /* 0x0000001fff0d7819 */ /* 0x000fe4000001140c */
[----:B-1----:R-:W-:-:S04]  /*0070*/  ISETP.GE.U32.AND P0, PT, R12, R10, PT ;  /* 0x0000000a0c00720c */ /* 0x002fc80003f06070 */
[----:B------:R-:W-:-:S13]  /*0080*/  ISETP.GE.U32.AND.EX P0, PT, R13, R11, PT, P0 ;  /* 0x0000000b0d00720c */ /* 0x000fda0003f06100 */
[----:B------:R-:W-:Y:S05]  /*0090*/  @P0 EXIT ;  /* 0x000000000000094d */ /* 0x000fea0003800000 */
[C---:B------:R-:W-:Y:S01]  /*00a0*/  IADD3 R2, P0, PT, R10.reuse, -0x1, RZ ;  /* 0xffffffff0a027810 */ /* 0x040fe20007f1e0ff */
[----:B------:R-:W0:Y:S01]  /*00b0*/  LDCU.64 UR4, c[0x0][0x358] ;  /* 0x00006b00ff0477ac */ /* 0x000e220008000a00 */
[----:B------:R-:W-:Y:S01]  /*00c0*/  LOP3.LUT R0, R10, 0xf, RZ, 0xc0, !PT ;  /* 0x0000000f0a007812 */ /* 0x000fe200078ec0ff */
[----:B------:R-:W-:Y:S01]  /*00d0*/  IMAD.MOV.U32 R5, RZ, RZ, RZ ;  /* 0x000000ffff057224 */ /* 0x000fe200078e00ff */
[----:B------:R-:W-:Y:S02]  /*00e0*/  ISETP.GE.U32.AND P1, PT, R2, 0xf, PT ;  /* 0x0000000f0200780c */ /* 0x000fe40003f26070 */
[----:B------:R-:W-:Y:S02]  /*00f0*/  IADD3.X R2, PT, PT, R11, -0x1, RZ, P0, !PT ;  /* 0xffffffff0b027810 */ /* 0x000fe400007fe4ff */
[----:B------:R-:W-:Y:S02]  /*0100*/  ISETP.NE.U32.AND P0, PT, R0, RZ, PT ;  /* 0x000000ff0000720c */ /* 0x000fe40003f05070 */
[----:B------:R-:W-:-:S02]  /*0110*/  ISETP.GE.U32.AND.EX P1, PT, R2, RZ, PT, P1 ;  /* 0x000000ff0200720c */ /* 0x000fc40003f26110 */
[----:B------:R-:W-:Y:S02]  /*0120*/  CS2R R2, SRZ ;  /* 0x0000000000027805 */ /* 0x000fe4000001ff00 */
[----:B------:R-:W-:-:S09]  /*0130*/  ISETP.NE.AND.EX P0, PT, RZ, RZ, PT, P0 ;  /* 0x000000ffff00720c */ /* 0x000fd20003f05300 */
[----:B0-----:R-:W-:Y:S05]  /*0140*/  @!P1 BRA `(.L_x_0) ;  /* 0x0000000400449947 */ /* 0x001fea0003800000 */
[----:B------:R-:W0:Y:S01]  /*0150*/  LDC R3, c[0x0][0x394] ;  /* 0x0000e500ff037b82 */ /* 0x000e220000000800 */
[----:B------:R-:W1:Y:S01]  /*0160*/  LDCU.64 UR6, c[0x0][0x380] ;  /* 0x00007000ff0677ac */ /* 0x000e620008000a00 */
[C---:B------:R-:W-:Y:S01]  /*0170*/  LOP3.LUT R2, R10.reuse, 0xfffffff0, RZ, 0xc0, !PT ;  /* 0xfffffff00a027812 */ /* 0x040fe200078ec0ff */
[C---:B------:R-:W-:Y:S01]  /*0180*/  IMAD.WIDE.U32 R14, R10.reuse, 0x4, RZ ;  /* 0x000000040a0e7825 */ /* 0x040fe200078e00ff */
[----:B------:R-:W-:-:S03]  /*0190*/  SHF.L.U64.HI R6, R10, 0x6, R11 ;  /* 0x000000060a067819 */ /* 0x000fc6000001020b */
[----:B------:R-:W-:Y:S02]  /*01a0*/  IMAD.SHL.U32 R7, R11, 0x4, RZ ;  /* 0x000000040b077824 */ /* 0x000fe400078e00ff */
[----:B------:R-:W-:Y:S02]  /*01b0*/  IMAD.MOV.U32 R5, RZ, RZ, RZ ;  /* 0x000000ffff057224 */ /* 0x000fe400078e00ff */
[----:B------:R-:W-:Y:S02]  /*01c0*/  IMAD.IADD R7, R15, 0x1, R7 ;  /* 0x000000010f077824 */ /* 0x000fe400078e0207 */
[----:B------:R-:W-:Y:S01]  /*01d0*/  IMAD.MOV.U32 R25, RZ, RZ, R2 ;  /* 0x000000ffff197224 */ /* 0x000fe200078e0002 */
[----:B-1----:R-:W-:-:S04]  /*01e0*/  LEA R8, P1, R12, UR6, 0x2 ;  /* 0x000000060c087c11 */ /* 0x002fc8000f8210ff */
[----:B------:R-:W-:Y:S02]  /*01f0*/  LEA.HI.X R9, R12, UR7, R13, 0x2, P1 ;  /* 0x000000070c097c11 */ /* 0x000fe400088f140d */
[----:B0-----:R-:W-:-:S07]  /*0200*/  MOV R24, R3 ;  /* 0x0000000300187202 */ /* 0x001fce0000000f00 */
.L_x_1:
[-C--:B------:R-:W-:Y:S01]  /*0210*/  IADD3 R16, P1, PT, R8, R14.reuse, RZ ;  /* 0x0000000e08107210 */ /* 0x080fe20007f3e0ff */
[----:B------:R-:W2:Y:S04]  /*0220*/  LDG.E R28, desc[UR4][R8.64] ;  /* 0x00000004081c7981 */ /* 0x000ea8000c1e1900 */
[----:B------:R-:W-:Y:S01]  /*0230*/  IMAD.X R17, R9, 0x1, R7, P1 ;  /* 0x0000000109117824 */ /* 0x000fe200008e0607 */
[----:B------:R-:W-:-:S04]  /*0240*/  IADD3 R18, P1, PT, R16, R14, RZ ;  /* 0x0000000e10127210 */ /* 0x000fc80007f3e0ff */
[----:B------:R0:W3:Y:S01]  /*0250*/  LDG.E R4, desc[UR4][R16.64] ;  /* 0x0000000410047981 */ /* 0x0000e2000c1e1900 */
[----:B------:R-:W-:Y:S01]  /*0260*/  IMAD.X R19, R17, 0x1, R7, P1 ;  /* 0x0000000111137824 */ /* 0x000fe200008e0607 */
[----:B------:R-:W-:-:S04]  /*0270*/  IADD3 R22, P1, PT, R18, R14, RZ ;  /* 0x0000000e12167210 */ /* 0x000fc80007f3e0ff */
[----:B------:R1:W4:Y:S01]  /*0280*/  LDG.E R27, desc[UR4][R18.64] ;  /* 0x00000004121b7981 */ /* 0x000322000c1e1900 */
[----:B------:R-:W-:Y:S01]  /*0290*/  IMAD.X R23, R19, 0x1, R7, P1 ;  /* 0x0000000113177824 */ /* 0x000fe200008e0607 */
[----:B------:R-:W-:-:S04]  /*02a0*/  IADD3 R20, P1, PT, R22, R14, RZ ;  /* 0x0000000e16147210 */ /* 0x000fc80007f3e0ff */
[----:B------:R5:W4:Y:S01]  /*02b0*/  LDG.E R26, desc[UR4][R22.64] ;  /* 0x00000004161a7981 */ /* 0x000b22000c1e1900 */
[----:B------:R-:W-:Y:S01]  /*02c0*/  IMAD.X R21, R23, 0x1, R7, P1 ;  /* 0x0000000117157824 */ /* 0x000fe200008e0607 */
[----:B0-----:R-:W-:-:S04]  /*02d0*/  IADD3 R16, P1, PT, R20, R14, RZ ;  /* 0x0000000e14107210 */ /* 0x001fc80007f3e0ff */
[----:B------:R-:W4:Y:S01]  /*02e0*/  LDG.E R20, desc[UR4][R20.64] ;  /* 0x0000000414147981 */ /* 0x000f22000c1e1900 */
[----:B------:R-:W-:Y:S01]  /*02f0*/  IMAD.X R17, R21, 0x1, R7, P1 ;  /* 0x0000000115117824 */ /* 0x000fe200008e0607 */
[----:B-1----:R-:W-:-:S04]  /*0300*/  IADD3 R18, P1, PT, R16, R14, RZ ;  /* 0x0000000e10127210 */ /* 0x002fc80007f3e0ff */
[----:B------:R-:W-:Y:S01]  /*0310*/  IADD3.X R19, PT, PT, R17, R7, RZ, P1, !PT ;  /* 0x0000000711137210 */ /* 0x000fe20000ffe4ff */
[----:B------:R-:W4:Y:S01]  /*0320*/  LDG.E R16, desc[UR4][R16.64] ;  /* 0x0000000410107981 */ /* 0x000f22000c1e1900 */
[----:B-----5:R-:W-:-:S03]  /*0330*/  IADD3 R22, P1, PT, R18, R14, RZ ;  /* 0x0000000e12167210 */ /* 0x020fc60007f3e0ff */
[----:B------:R-:W5:Y:S02]  /*0340*/  LDG.E R18, desc[UR4][R18.64] ;  /* 0x0000000412127981 */ /* 0x000f64000c1e1900 */
[----:B------:R-:W-:-:S05]  /*0350*/  IMAD.X R23, R19, 0x1, R7, P1 ;  /* 0x0000000113177824 */ /* 0x000fca00008e0607 */
[----:B------:R3:W5:Y:S01]  /*0360*/  LDG.E R17, desc[UR4][R22.64] ;  /* 0x0000000416117981 */ /* 0x000762000c1e1900 */
[----:B--2---:R-:W-:Y:S01]  /*0370*/  FADD R5, R28, R5 ;  /* 0x000000051c057221 */ /* 0x004fe20000000000 */
[----:B------:R-:W-:-:S05]  /*0380*/  IADD3 R28, P1, PT, R22, R14, RZ ;  /* 0x0000000e161c7210 */ /* 0x000fca0007f3e0ff */
[--C-:B------:R-:W-:Y:S02]  /*0390*/  IMAD.X R29, R23, 0x1, R7.reuse, P1 ;  /* 0x00000001171d7824 */ /* 0x100fe400008e0607 */
[----:B---3--:R-:W-:Y:S01]  /*03a0*/  FADD R22, R5, R4 ;  /* 0x0000000405167221 */ /* 0x008fe20000000000 */
[-C--:B------:R-:W-:Y:S02]  /*03b0*/  IADD3 R4, P1, PT, R28, R14.reuse, RZ ;  /* 0x0000000e1c047210 */ /* 0x080fe40007f3e0ff */
[----:B------:R-:W2:Y:S03]  /*03c0*/  LDG.E R21, desc[UR4][R28.64] ;  /* 0x000000041c157981 */ /* 0x000ea6000c1e1900 */
[----:B------:R-:W-:Y:S02]  /*03d0*/  IMAD.X R5, R29, 0x1, R7, P1 ;  /* 0x000000011d057824 */ /* 0x000fe400008e0607 */
[----:B----4-:R-:W-:Y:S01]  /*03e0*/  FADD R27, R22, R27 ;  /* 0x0000001b161b7221 */ /* 0x010fe20000000000 */
[----:B------:R-:W-:-:S02]  /*03f0*/  IADD3 R22, P1, PT, R4, R14, RZ ;  /* 0x0000000e04167210 */ /* 0x000fc40007f3e0ff */
[----:B------:R0:W3:Y:S03]  /*0400*/  LDG.E R4, desc[UR4][R4.64] ;  /* 0x0000000404047981 */ /* 0x0000e6000c1e1900 */
[----:B------:R-:W-:-:S05]  /*0410*/  IMAD.X R23, R5, 0x1, R7, P1 ;  /* 0x0000000105177824 */ /* 0x000fca00008e0607 */
[----:B------:R1:W4:Y:S01]  /*0420*/  LDG.E R19, desc[UR4][R22.64] ;  /* 0x0000000416137981 */ /* 0x000322000c1e1900 */
[----:B0-----:R-:W-:Y:S01]  /*0430*/  FADD R5, R27, R26 ;  /* 0x0000001a1b057221 */ /* 0x001fe20000000000 */
[----:B------:R-:W-:-:S05]  /*0440*/  IADD3 R26, P1, PT, R22, R14, RZ ;  /* 0x0000000e161a7210 */ /* 0x000fca0007f3e0ff */
[----:B------:R-:W-:Y:S01]  /*0450*/  IMAD.X R27, R23, 0x1, R7, P1 ;  /* 0x00000001171b7824 */ /* 0x000fe200008e0607 */
[----:B------:R-:W-:Y:S01]  /*0460*/  IADD3 R28, P1, PT, R26, R14, RZ ;  /* 0x0000000e1a1c7210 */ /* 0x000fe20007f3e0ff */
[----:B------:R-:W-:-:S03]  /*0470*/  FADD R5, R5, R20 ;  /* 0x0000001405057221 */ /* 0x000fc60000000000 */
[----:B------:R-:W-:Y:S01]  /*0480*/  IADD3.X R29, PT, PT, R27, R7, RZ, P1, !PT ;  /* 0x000000071b1d7210 */ /* 0x000fe20000ffe4ff */
[----:B------:R0:W4:Y:S01]  /*0490*/  LDG.E R20, desc[UR4][R26.64] ;  /* 0x000000041a147981 */ /* 0x000122000c1e1900 */
[-C--:B-1----:R-:W-:Y:S01]  /*04a0*/  IADD3 R22, P1, PT, R28, R14.reuse, RZ ;  /* 0x0000000e1c167210 */ /* 0x082fe20007f3e0ff */
[----:B------:R-:W-:Y:S02]  /*04b0*/  FADD R16, R5, R16 ;  /* 0x0000001005107221 */ /* 0x000fe40000000000 */
[----:B------:R-:W4:Y:S02]  /*04c0*/  LDG.E R5, desc[UR4][R28.64] ;  /* 0x000000041c057981 */ /* 0x000f24000c1e1900 */
[----:B------:R-:W-:Y:S02]  /*04d0*/  IMAD.X R23, R29, 0x1, R7, P1 ;  /* 0x000000011d177824 */ /* 0x000fe400008e0607 */
[----:B-----5:R-:W-:Y:S01]  /*04e0*/  FADD R16, R16, R18 ;  /* 0x0000001210107221 */ /* 0x020fe20000000000 */
[----:B0-----:R-:W-:-:S02]  /*04f0*/  IADD3 R26, P1, PT, R22, R14, RZ ;  /* 0x0000000e161a7210 */ /* 0x001fc40007f3e0ff */
[----:B------:R0:W5:Y:S03]  /*0500*/  LDG.E R18, desc[UR4][R22.64] ;  /* 0x0000000416127981 */ /* 0x000166000c1e1900 */
[----:B------:R-:W-:Y:S02]  /*0510*/  IMAD.X R27, R23, 0x1, R7, P1 ;  /* 0x00000001171b7824 */ /* 0x000fe400008e0607 */
[----:B0-----:R-:W-:Y:S01]  /*0520*/  FADD R22, R16, R17 ;  /* 0x0000001110167221 */ /* 0x001fe20000000000 */
[----:B------:R-:W-:Y:S02]  /*0530*/  IADD3 R16, P1, PT, R26, R14, RZ ;  /* 0x0000000e1a107210 */ /* 0x000fe40007f3e0ff */
[----:B------:R-:W5:Y:S03]  /*0540*/  LDG.E R26, desc[UR4][R26.64] ;  /* 0x000000041a1a7981 */ /* 0x000f66000c1e1900 */
[----:B------:R-:W-:-:S05]  /*0550*/  IMAD.X R17, R27, 0x1, R7, P1 ;  /* 0x000000011b117824 */ /* 0x000fca00008e0607 */
[----:B------:R-:W5:Y:S01]  /*0560*/  LDG.E R16, desc[UR4][R16.64] ;  /* 0x0000000410107981 */ /* 0x000f62000c1e1900 */
[----:B------:R-:W-:-:S04]  /*0570*/  IADD3 R25, P1, PT, R25, -0x10, RZ ;  /* 0xfffffff019197810 */ /* 0x000fc80007f3e0ff */
[----:B------:R-:W-:Y:S02]  /*0580*/  IADD3.X R24, PT, PT, R24, -0x1, RZ, P1, !PT ;  /* 0xffffffff18187810 */ /* 0x000fe40000ffe4ff */
[----:B------:R-:W-:-:S04]  /*0590*/  ISETP.NE.U32.AND P1, PT, R25, RZ, PT ;  /* 0x000000ff1900720c */ /* 0x000fc80003f25070 */
[----:B------:R-:W-:Y:S02]  /*05a0*/  ISETP.NE.AND.EX P1, PT, R24, RZ, PT, P1 ;  /* 0x000000ff1800720c */ /* 0x000fe40003f25310 */
[----:B------:R-:W-:-:S05]  /*05b0*/  LEA R8, P2, R10, R8, 0x6 ;  /* 0x000000080a087211 */ /* 0x000fca00078430ff */
[----:B------:R-:W-:Y:S02]  /*05c0*/  IMAD.X R9, R9, 0x1, R6, P2 ;  /* 0x0000000109097824 */ /* 0x000fe400010e0606 */
[----:B--2---:R-:W-:-:S04]  /*05d0*/  FADD R21, R22, R21 ;  /* 0x0000001516157221 */ /* 0x004fc80000000000 */
[----:B---3--:R-:W-:-:S04]  /*05e0*/  FADD R4, R21, R4 ;  /* 0x0000000415047221 */ /* 0x008fc80000000000 */
[----:B----4-:R-:W-:-:S04]  /*05f0*/  FADD R19, R4, R19 ;  /* 0x0000001304137221 */ /* 0x010fc80000000000 */
[----:B------:R-:W-:-:S04]  /*0600*/  FADD R20, R19, R20 ;  /* 0x0000001413147221 */ /* 0x000fc80000000000 */
[----:B------:R-:W-:-:S04]  /*0610*/  FADD R5, R20, R5 ;  /* 0x0000000514057221 */ /* 0x000fc80000000000 */
[----:B-----5:R-:W-:-:S04]  /*0620*/  FADD R5, R5, R18 ;  /* 0x0000001205057221 */ /* 0x020fc80000000000 */
[----:B------:R-:W-:-:S04]  /*0630*/  FADD R5, R5, R26 ;  /* 0x0000001a05057221 */ /* 0x000fc80000000000 */
[----:B------:R-:W-:Y:S01]  /*0640*/  FADD R5, R5, R16 ;  /* 0x0000001005057221 */ /* 0x000fe20000000000 */
[----:B------:R-:W-:Y:S06]  /*0650*/  @P1 BRA `(.L_x_1) ;  /* 0xfffffff800ec1947 */ /* 0x000fec000383ffff */
.L_x_0:
[----:B------:R-:W-:Y:S05]  /*0660*/  @!P0 BRA `(.L_x_2) ;  /* 0x0000000400a08947 */ /* 0x000fea0003800000 */
[----:B------:R-:W-:Y:S02]  /*0670*/  ISETP.GE.U32.AND P1, PT, R0, 0x8, PT ;  /* 0x000000080000780c */ /* 0x000fe40003f26070 */
[----:B------:R-:W-:Y:S02]  /*0680*/  LOP3.LUT R24, R10, 0x7, RZ, 0xc0, !PT ;  /* 0x000000070a187812 */ /* 0x000fe400078ec0ff */
[----:B------:R-:W-:Y:S02]  /*0690*/  ISETP.GE.U32.AND.EX P1, PT, RZ, RZ, PT, P1 ;  /* 0x000000ffff00720c */ /* 0x000fe40003f26110 */
[----:B------:R-:W-:-:S04]  /*06a0*/  ISETP.NE.U32.AND P0, PT, R24, RZ, PT ;  /* 0x000000ff1800720c */ /* 0x000fc80003f05070 */
[----:B------:R-:W-:-:S07]  /*06b0*/  ISETP.NE.AND.EX P0, PT, RZ, RZ, PT, P0 ;  /* 0x000000ffff00720c */ /* 0x000fce0003f05300 */
[----:B------:R-:W-:Y:S06]  /*06c0*/  @!P1 BRA `(.L_x_3) ;  /* 0x0000000000a49947 */ /* 0x000fec0003800000 */
[----:B------:R-:W0:Y:S01]  /*06d0*/  LDCU.64 UR6, c[0x0][0x380] ;  /* 0x00007000ff0677ac */ /* 0x000e220008000a00 */
[-C--:B------:R-:W-:Y:S01]  /*06e0*/  IMAD R0, R3, R10.reuse, RZ ;  /* 0x0000000a03007224 */ /* 0x080fe200078e02ff */
[----:B------:R-:W-:Y:S01]  /*06f0*/  SHF.L.U64.HI R19, R10, 0x2, R11 ;  /* 0x000000020a137819 */ /* 0x000fe2000001020b */
[----:B------:R-:W-:-:S04]  /*0700*/  IMAD.WIDE.U32 R6, R2, R10, R12 ;  /* 0x0000000a02067225 */ /* 0x000fc800078e000c */
[----:B------:R-:W-:Y:S02]  /*0710*/  IMAD R9, R2, R11, R0 ;  /* 0x0000000b02097224 */ /* 0x000fe400078e0200 */
[----:B------:R-:W-:-:S03]  /*0720*/  IMAD.SHL.U32 R17, R10, 0x4, RZ ;  /* 0x000000040a117824 */ /* 0x000fc600078e00ff */
[----:B------:R-:W-:Y:S02]  /*0730*/  IADD3 R7, PT, PT, R7, R9, RZ ;  /* 0x0000000907077210 */ /* 0x000fe40007ffe0ff */
[----:B0-----:R-:W-:-:S04]  /*0740*/  LEA R26, P2, R6, UR6, 0x2 ;  /* 0x00000006061a7c11 */ /* 0x001fc8000f8410ff */
[----:B------:R-:W-:Y:S02]  /*0750*/  IADD3 R22, P1, PT, R17, R26, RZ ;  /* 0x0000001a11167210 */ /* 0x000fe40007f3e0ff */
[----:B------:R-:W-:Y:S02]  /*0760*/  LEA.HI.X R27, R6, UR7, R7, 0x2, P2 ;  /* 0x00000007061b7c11 */ /* 0x000fe400090f1407 */
[----:B------:R-:W-:-:S03]  /*0770*/  IADD3 R20, P2, PT, R22, R17, RZ ;  /* 0x0000001116147210 */ /* 0x000fc60007f5e0ff */
[----:B------:R-:W-:Y:S01]  /*0780*/  IMAD.X R23, R19, 0x1, R27, P1 ;  /* 0x0000000113177824 */ /* 0x000fe200008e061b */
[----:B------:R-:W2:Y:S01]  /*0790*/  LDG.E R0, desc[UR4][R26.64] ;  /* 0x000000041a007981 */ /* 0x000ea2000c1e1900 */
[-C--:B------:R-:W-:Y:S02]  /*07a0*/  IADD3 R14, P1, PT, R20, R17.reuse, RZ ;  /* 0x00000011140e7210 */ /* 0x080fe40007f3e0ff */
[--C-:B------:R-:W-:Y:S01]  /*07b0*/  IMAD.X R21, R23, 0x1, R19.reuse, P2 ;  /* 0x0000000117157824 */ /* 0x100fe200010e0613 */
[----:B------:R-:W3:Y:S01]  /*07c0*/  LDG.E R4, desc[UR4][R22.64] ;  /* 0x0000000416047981 */ /* 0x000ee2000c1e1900 */
[-C--:B------:R-:W-:Y:S02]  /*07d0*/  IADD3 R6, P2, PT, R14, R17.reuse, RZ ;  /* 0x000000110e067210 */ /* 0x080fe40007f5e0ff */
[----:B------:R-:W-:Y:S01]  /*07e0*/  IMAD.X R15, R21, 0x1, R19, P1 ;  /* 0x00000001150f7824 */ /* 0x000fe200008e0613 */
[----:B------:R-:W4:Y:S01]  /*07f0*/  LDG.E R20, desc[UR4][R20.64] ;  /* 0x0000000414147981 */ /* 0x000f22000c1e1900 */
[----:B------:R-:W-:-:S02]  /*0800*/  IADD3 R8, P1, PT, R6, R17, RZ ;  /* 0x0000001106087210 */ /* 0x000fc40007f3e0ff */
[----:B------:R-:W-:Y:S01]  /*0810*/  IMAD.X R7, R15, 0x1, R19, P2 ;  /* 0x000000010f077824 */ /* 0x000fe200010e0613 */
[----:B------:R-:W5:Y:S01]  /*0820*/  LDG.E R14, desc[UR4][R14.64] ;  /* 0x000000040e0e7981 */ /* 0x000f62000c1e1900 */
[----:B------:R-:W-:-:S03]  /*0830*/  IADD3 R16, P2, PT, R8, R17, RZ ;  /* 0x0000001108107210 */ /* 0x000fc60007f5e0ff */
[----:B------:R-:W-:Y:S01]  /*0840*/  IADD3.X R9, PT, PT, R7, R19, RZ, P1, !PT ;  /* 0x0000001307097210 */ /* 0x000fe20000ffe4ff */
[----:B------:R-:W5:Y:S01]  /*0850*/  LDG.E R6, desc[UR4][R6.64] ;  /* 0x0000000406067981 */ /* 0x000f62000c1e1900 */
[----:B------:R-:W-:-:S03]  /*0860*/  IADD3 R18, P1, PT, R16, R17, RZ ;  /* 0x0000001110127210 */ /* 0x000fc60007f3e0ff */
[--C-:B------:R-:W-:Y:S01]  /*0870*/  IMAD.X R17, R9, 0x1, R19.reuse, P2 ;  /* 0x0000000109117824 */ /* 0x100fe200010e0613 */
[----:B------:R-:W5:Y:S03]  /*0880*/  LDG.E R8, desc[UR4][R8.64] ;  /* 0x0000000408087981 */ /* 0x000f66000c1e1900 */
[----:B------:R-:W-:Y:S01]  /*0890*/  IMAD.X R19, R17, 0x1, R19, P1 ;  /* 0x0000000111137824 */ /* 0x000fe200008e0613 */
[----:B------:R-:W5:Y:S04]  /*08a0*/  LDG.E R16, desc[UR4][R16.64] ;  /* 0x0000000410107981 */ /* 0x000f68000c1e1900 */
[----:B------:R-:W5:Y:S01]  /*08b0*/  LDG.E R18, desc[UR4][R18.64] ;  /* 0x0000000412127981 */ /* 0x000f62000c1e1900 */
[----:B------:R-:W-:-:S05]  /*08c0*/  IADD3 R2, P1, PT, R2, 0x8, RZ ;  /* 0x0000000802027810 */ /* 0x000fca0007f3e0ff */
[----:B------:R-:W-:Y:S02]  /*08d0*/  IMAD.X R3, RZ, RZ, R3, P1 ;  /* 0x000000ffff037224 */ /* 0x000fe400008e0603 */
[----:B--2---:R-:W-:-:S04]  /*08e0*/  FADD R5, R5, R0 ;  /* 0x0000000005057221 */ /* 0x004fc80000000000 */
[----:B---3--:R-:W-:-:S04]  /*08f0*/  FADD R5, R5, R4 ;  /* 0x0000000405057221 */ /* 0x008fc80000000000 */
[----:B----4-:R-:W-:-:S04]  /*0900*/  FADD R5, R5, R20 ;  /* 0x0000001405057221 */ /* 0x010fc80000000000 */
[----:B-----5:R-:W-:-:S04]  /*0910*/  FADD R5, R5, R14 ;  /* 0x0000000e05057221 */ /* 0x020fc80000000000 */
[----:B------:R-:W-:-:S04]  /*0920*/  FADD R5, R5, R6 ;  /* 0x0000000605057221 */ /* 0x000fc80000000000 */
[----:B------:R-:W-:-:S04]  /*0930*/  FADD R5, R5, R8 ;  /* 0x0000000805057221 */ /* 0x000fc80000000000 */
[----:B------:R-:W-:-:S04]  /*0940*/  FADD R5, R5, R16 ;  /* 0x0000001005057221 */ /* 0x000fc80000000000 */
[----:B------:R-:W-:-:S07]  /*0950*/  FADD R5, R5, R18 ;  /* 0x0000001205057221 */ /* 0x000fce0000000000 */
.L_x_3:
[----:B------:R-:W-:Y:S05]  /*0960*/  @!P0 BRA `(.L_x_2) ;  /* 0x0000000000e08947 */ /* 0x000fea0003800000 */
[----:B------:R-:W-:Y:S01]  /*0970*/  ISETP.GE.U32.AND P1, PT, R24, 0x4, PT ;  /* 0x000000041800780c */ /* 0x000fe20003f26070 */
[----:B------:R-:W-:Y:S01]  /*0980*/  IMAD.MOV.U32 R4, RZ, RZ, RZ ;  /* 0x000000ffff047224 */ /* 0x000fe200078e00ff */
[----:B------:R-:W-:Y:S02]  /*0990*/  LOP3.LUT R0, R10, 0x3, RZ, 0xc0, !PT ;  /* 0x000000030a007812 */ /* 0x000fe400078ec0ff */
[----:B------:R-:W-:Y:S02]  /*09a0*/  ISETP.GE.U32.AND.EX P1, PT, RZ, RZ, PT, P1 ;  /* 0x000000ffff00720c */ /* 0x000fe40003f26110 */
[----:B------:R-:W-:-:S04]  /*09b0*/  ISETP.NE.U32.AND P0, PT, R0, RZ, PT ;  /* 0x000000ff0000720c */ /* 0x000fc80003f05070 */
[----:B------:R-:W-:-:S07]  /*09c0*/  ISETP.NE.AND.EX P0, PT, R4, RZ, PT, P0 ;  /* 0x000000ff0400720c */ /* 0x000fce0003f05300 */
[----:B------:R-:W-:Y:S06]  /*09d0*/  @!P1 BRA `(.L_x_4) ;  /* 0x00000000006c9947 */ /* 0x000fec0003800000 */
[----:B------:R-:W0:Y:S01]  /*09e0*/  LDCU.64 UR6, c[0x0][0x380] ;  /* 0x00007000ff0677ac */ /* 0x000e220008000a00 */
[----:B------:R-:W-:Y:S01]  /*09f0*/  MOV R8, R12 ;  /* 0x0000000c00087202 */ /* 0x000fe20000000f00 */
[-C--:B------:R-:W-:Y:S01]  /*0a00*/  IMAD R6, R3, R10.reuse, RZ ;  /* 0x0000000a03067224 */ /* 0x080fe200078e02ff */
[----:B------:R-:W-:Y:S01]  /*0a10*/  SHF.L.U64.HI R17, R10, 0x2, R11 ;  /* 0x000000020a117819 */ /* 0x000fe2000001020b */
[----:B------:R-:W-:Y:S02]  /*0a20*/  IMAD.MOV.U32 R9, RZ, RZ, R13 ;  /* 0x000000ffff097224 */ /* 0x000fe400078e000d */
[C---:B------:R-:W-:Y:S02]  /*0a30*/  IMAD R7, R2.reuse, R11, R6 ;  /* 0x0000000b02077224 */ /* 0x040fe400078e0206 */
[----:B------:R-:W-:-:S04]  /*0a40*/  IMAD.WIDE.U32 R8, R2, R10, R8 ;  /* 0x0000000a02087225 */ /* 0x000fc800078e0008 */
[----:B------:R-:W-:Y:S02]  /*0a50*/  IMAD.SHL.U32 R19, R10, 0x4, RZ ;  /* 0x000000040a137824 */ /* 0x000fe400078e00ff */
[----:B------:R-:W-:Y:S01]  /*0a60*/  IMAD.IADD R7, R9, 0x1, R7 ;  /* 0x0000000109077824 */ /* 0x000fe200078e0207 */
[----:B0-----:R-:W-:-:S04]  /*0a70*/  LEA R14, P2, R8, UR6, 0x2 ;  /* 0x00000006080e7c11 */ /* 0x001fc8000f8410ff */
[----:B------:R-:W-:Y:S02]  /*0a80*/  IADD3 R6, P1, PT, R19, R14, RZ ;  /* 0x0000000e13067210 */ /* 0x000fe40007f3e0ff */
[----:B------:R-:W-:Y:S02]  /*0a90*/  LEA.HI.X R15, R8, UR7, R7, 0x2, P2 ;  /* 0x00000007080f7c11 */ /* 0x000fe400090f1407 */
[----:B------:R-:W-:-:S03]  /*0aa0*/  IADD3 R8, P2, PT, R6, R19, RZ ;  /* 0x0000001306087210 */ /* 0x000fc60007f5e0ff */
[----:B------:R-:W-:Y:S01]  /*0ab0*/  IMAD.X R7, R17, 0x1, R15, P1 ;  /* 0x0000000111077824 */ /* 0x000fe200008e060f */
[----:B------:R-:W2:Y:S01]  /*0ac0*/  LDG.E R14, desc[UR4][R14.64] ;  /* 0x000000040e0e7981 */ /* 0x000ea2000c1e1900 */
[----:B------:R-:W-:-:S03]  /*0ad0*/  IADD3 R16, P1, PT, R8, R19, RZ ;  /* 0x0000001308107210 */ /* 0x000fc60007f3e0ff */
[----:B------:R-:W-:Y:S01]  /*0ae0*/  IADD3.X R9, PT, PT, R7, R17, RZ, P2, !PT ;  /* 0x0000001107097210 */ /* 0x000fe200017fe4ff */
[----:B------:R-:W3:Y:S04]  /*0af0*/  LDG.E R6, desc[UR4][R6.64] ;  /* 0x0000000406067981 */ /* 0x000ee8000c1e1900 */
[----:B------:R-:W-:Y:S01]  /*0b00*/  IMAD.X R17, R9, 0x1, R17, P1 ;  /* 0x0000000109117824 */ /* 0x000fe200008e0611 */
[----:B------:R-:W4:Y:S04]  /*0b10*/  LDG.E R8, desc[UR4][R8.64] ;  /* 0x0000000408087981 */ /* 0x000f28000c1e1900 */
[----:B------:R-:W5:Y:S01]  /*0b20*/  LDG.E R16, desc[UR4][R16.64] ;  /* 0x0000000410107981 */ /* 0x000f62000c1e1900 */
[----:B------:R-:W-:-:S05]  /*0b30*/  IADD3 R2, P1, PT, R2, 0x4, RZ ;  /* 0x0000000402027810 */ /* 0x000fca0007f3e0ff */
[----:B------:R-:W-:Y:S02]  /*0b40*/  IMAD.X R3, RZ, RZ, R3, P1 ;  /* 0x000000ffff037224 */ /* 0x000fe400008e0603 */
[----:B--2---:R-:W-:-:S04]  /*0b50*/  FADD R5, R5, R14 ;  /* 0x0000000e05057221 */ /* 0x004fc80000000000 */
[----:B---3--:R-:W-:-:S04]  /*0b60*/  FADD R5, R5, R6 ;  /* 0x0000000605057221 */ /* 0x008fc80000000000 */
[----:B----4-:R-:W-:-:S04]  /*0b70*/  FADD R5, R5, R8 ;  /* 0x0000000805057221 */ /* 0x010fc80000000000 */
[----:B-----5:R-:W-:-:S07]  /*0b80*/  FADD R5, R5, R16 ;  /* 0x0000001005057221 */ /* 0x020fce0000000000 */
.L_x_4:
[----:B------:R-:W-:Y:S05]  /*0b90*/  @!P0 BRA `(.L_x_2) ;  /* 0x0000000000548947 */ /* 0x000fea0003800000 */
[----:B------:R-:W0:Y:S01]  /*0ba0*/  LDCU.64 UR6, c[0x0][0x380] ;  /* 0x00007000ff0677ac */ /* 0x000e220008000a00 */
[-C--:B------:R-:W-:Y:S02]  /*0bb0*/  IMAD R3, R3, R10.reuse, RZ ;  /* 0x0000000a03037224 */ /* 0x080fe400078e02ff */
[----:B------:R-:W-:Y:S02]  /*0bc0*/  IMAD.MOV.U32 R6, RZ, RZ, R12 ;  /* 0x000000ffff067224 */ /* 0x000fe400078e000c */
[----:B------:R-:W-:Y:S02]  /*0bd0*/  IMAD.MOV.U32 R7, RZ, RZ, R13 ;  /* 0x000000ffff077224 */ /* 0x000fe400078e000d */
[----:B------:R-:W-:Y:S01]  /*0be0*/  IMAD R3, R2, R11, R3 ;  /* 0x0000000b02037224 */ /* 0x000fe200078e0203 */
[----:B------:R-:W-:Y:S01]  /*0bf0*/  SHF.L.U64.HI R11, R10, 0x2, R11 ;  /* 0x000000020a0b7819 */ /* 0x000fe2000001020b */
[----:B------:R-:W-:-:S05]  /*0c00*/  IMAD.WIDE.U32 R6, R2, R10, R6 ;  /* 0x0000000a02067225 */ /* 0x000fca00078e0006 */
[----:B------:R-:W-:Y:S02]  /*0c10*/  IADD3 R3, PT, PT, R7, R3, RZ ;  /* 0x0000000307037210 */ /* 0x000fe40007ffe0ff */
[----:B0-----:R-:W-:-:S04]  /*0c20*/  LEA R9, P0, R6, UR6, 0x2 ;  /* 0x0000000606097c11 */ /* 0x001fc8000f8010ff */
[----:B------:R-:W-:-:S09]  /*0c30*/  LEA.HI.X R6, R6, UR7, R3, 0x2, P0 ;  /* 0x0000000706067c11 */ /* 0x000fd200080f1403 */
.L_x_5:
[----:B------:R-:W-:Y:S02]  /*0c40*/  IMAD.MOV.U32 R2, RZ, RZ, R9 ;  /* 0x000000ffff027224 */ /* 0x000fe400078e0009 */
[----:B------:R-:W-:-:S05]  /*0c50*/  IMAD.MOV.U32 R3, RZ, RZ, R6 ;  /* 0x000000ffff037224 */ /* 0x000fca00078e0006 */
[----:B------:R-:W2:Y:S01]  /*0c60*/  LDG.E R2, desc[UR4][R2.64] ;  /* 0x0000000402027981 */ /* 0x000ea2000c1e1900 */
[----:B------:R-:W-:Y:S02]  /*0c70*/  IADD3 R0, P0, PT, R0, -0x1, RZ ;  /* 0xffffffff00007810 */ /* 0x000fe40007f1e0ff */
[----:B------:R-:W-:Y:S02]  /*0c80*/  LEA R9, P1, R10, R9, 0x2 ;  /* 0x000000090a097211 */ /* 0x000fe400078210ff */
[----:B------:R-:W-:Y:S02]  /*0c90*/  IADD3.X R4, PT, PT, R4, -0x1, RZ, P0, !PT ;  /* 0xffffffff04047810 */ /* 0x000fe400007fe4ff */
[----:B------:R-:W-:Y:S01]  /*0ca0*/  ISETP.NE.U32.AND P0, PT, R0, RZ, PT ;  /* 0x000000ff0000720c */ /* 0x000fe20003f05070 */
[----:B------:R-:W-:-:S03]  /*0cb0*/  IMAD.X R6, R6, 0x1, R11, P1 ;  /* 0x0000000106067824 */ /* 0x000fc600008e060b */
[----:B------:R-:W-:Y:S01]  /*0cc0*/  ISETP.NE.AND.EX P0, PT, R4, RZ, PT, P0 ;  /* 0x000000ff0400720c */ /* 0x000fe20003f05300 */
[----:B--2---:R-:W-:-:S12]  /*0cd0*/  FADD R5, R2, R5 ;  /* 0x0000000502057221 */ /* 0x004fd80000000000 */
[----:B------:R-:W-:Y:S05]  /*0ce0*/  @P0 BRA `(.L_x_5) ;  /* 0xfffffffc00d40947 */ /* 0x000fea000383ffff */
.L_x_2:
[----:B------:R-:W0:Y:S02]  /*0cf0*/  LDCU.64 UR6, c[0x0][0x388] ;  /* 0x00007100ff0677ac */ /* 0x000e240008000a00 */
[----:B0-----:R-:W-:-:S04]  /*0d00*/  LEA R2, P0, R12, UR6, 0x2 ;  /* 0x000000060c027c11 */ /* 0x001fc8000f8010ff */
[----:B------:R-:W-:-:S05]  /*0d10*/  LEA.HI.X R3, R12, UR7, R13, 0x2, P0 ;  /* 0x000000070c037c11 */ /* 0x000fca00080f140d */
[----:B------:R-:W-:Y:S01]  /*0d20*/  STG.E desc[UR4][R2.64], R5 ;  /* 0x0000000502007986 */ /* 0x000fe2000c101904 */
[----:B------:R-:W-:Y:S05]  /*0d30*/  EXIT ;  /* 0x000000000000794d */ /* 0x000fea0003800000 */
.L_x_6:
[----:B------:R-:W-:-:S00]  /*0d40*/  BRA `(.L_x_6) ;  /* 0xfffffffc00fc7947 */ /* 0x000fc0000383ffff */
[----:B------:R-:W-:-:S00]  /*0d50*/  NOP ;  /* 0x0000000000007918 */ /* 0x000fc00000000000 */
        /* <DEDUP_REMOVED lines=10> */
.L_x_13:


//--------------------- .text._Z7row_sumPfS_m     --------------------------
	.section	.text._Z7row_sumPfS_m,"ax",@progbits
	.align	128
        .global         _Z7row_sumPfS_m
        .type           _Z7row_sumPfS_m,@function
        .size           _Z7row_sumPfS_m,(.L_x_14 - _Z7row_sumPfS_m)
        .other          _Z7row_sumPfS_m,@"STO_CUDA_ENTRY STV_DEFAULT"
_Z7row_sumPfS_m:
.text._Z7row_sumPfS_m:
        /* <DEDUP_REMOVED lines=10> */
[----:B------:R-:W-:Y:S01]  /*00a0*/  ISETP.GE.U32.AND P1, PT, R2, 0x10, PT ;  /* 0x000000100200780c */ /* 0x000fe20003f26070 */
[-C--:B------:R-:W-:Y:S01]  /*00b0*/  IMAD R4, R0, R2.reuse, RZ ;  /* 0x0000000200047224 */ /* 0x080fe200078e02ff */
[----:B------:R-:W-:Y:S01]  /*00c0*/  LOP3.LUT R25, R2, 0xf, RZ, 0xc0, !PT ;  /* 0x0000000f02197812 */ /* 0x000fe200078ec0ff */
[----:B------:R-:W0:Y:S01]  /*00d0*/  LDCU.64 UR4, c[0x0][0x358] ;  /* 0x00006b00ff0477ac */ /* 0x000e220008000a00 */
[----:B------:R-:W-:Y:S01]  /*00e0*/  ISETP.GE.U32.AND.EX P1, PT, R3, RZ, PT, P1 ;  /* 0x000000ff0300720c */ /* 0x000fe20003f26110 */
[----:B------:R-:W-:Y:S01]  /*00f0*/  IMAD R11, R9, R3, R4 ;  /* 0x00000003090b7224 */ /* 0x000fe200078e0204 */
[----:B------:R-:W-:Y:S01]  /*0100*/  ISETP.NE.U32.AND P0, PT, R25, RZ, PT ;  /* 0x000000ff1900720c */ /* 0x000fe20003f05070 */
[----:B------:R-:W-:-:S03]  /*0110*/  IMAD.WIDE.U32 R4, R9, R2, RZ ;  /* 0x0000000209047225 */ /* 0x000fc600078e00ff */
[----:B------:R-:W-:Y:S01]  /*0120*/  ISETP.NE.AND.EX P0, PT, RZ, RZ, PT, P0 ;  /* 0x000000ffff00720c */ /* 0x000fe20003f05300 */
[----:B------:R-:W-:Y:S02]  /*0130*/  IMAD.MOV.U32 R10, RZ, RZ, RZ ;  /* 0x000000ffff0a7224 */ /* 0x000fe400078e00ff */
[----:B------:R-:W-:Y:S02]  /*0140*/  IMAD.MOV.U32 R3, RZ, RZ, RZ ;  /* 0x000000ffff037224 */ /* 0x000fe400078e00ff */
[----:B------:R-:W-:Y:S02]  /*0150*/  IMAD.MOV.U32 R8, RZ, RZ, RZ ;  /* 0x000000ffff087224 */ /* 0x000fe400078e00ff */
[----:B------:R-:W-:Y:S01]  /*0160*/  IMAD.IADD R11, R5, 0x1, R11 ;  /* 0x00000001050b7824 */ /* 0x000fe200078e020b */
[----:B------:R-:W-:Y:S06]  /*0170*/  @!P1 BRA `(.L_x_7) ;  /* 0x0000000000c49947 */ /* 0x000fec0003800000 */
[----:B------:R-:W1:Y:S01]  /*0180*/  LDCU.64 UR6, c[0x0][0x380] ;  /* 0x00007000ff0677ac */ /* 0x000e620008000a00 */
[----:B------:R-:W2:Y:S01]  /*0190*/  LDC R8, c[0x0][0x394] ;  /* 0x0000e500ff087b82 */ /* 0x000ea20000000800 */
[----:B------:R-:W-:Y:S01]  /*01a0*/  LOP3.LUT R3, R2, 0xfffffff0, RZ, 0xc0, !PT ;  /* 0xfffffff002037812 */ /* 0x000fe200078ec0ff */
[----:B------:R-:W-:-:S04]  /*01b0*/  HFMA2 R10, -RZ, RZ, 0, 0 ;  /* 0x00000000ff0a7431 */ /* 0x000fc800000001ff */
[----:B------:R-:W-:Y:S01]  /*01c0*/  IMAD.MOV.U32 R14, RZ, RZ, R3 ;  /* 0x000000ffff0e7224 */ /* 0x000fe200078e0003 */
[----:B-1----:R-:W-:-:S04]  /*01d0*/  LEA R6, P1, R4, UR6, 0x2 ;  /* 0x0000000604067c11 */ /* 0x002fc8000f8210ff */
[----:B------:R-:W-:Y:S02]  /*01e0*/  IADD3 R6, P2, PT, R6, 0x20, RZ ;  /* 0x0000002006067810 */ /* 0x000fe40007f5e0ff */
[----:B------:R-:W-:Y:S01]  /*01f0*/  LEA.HI.X R7, R4, UR7, R11, 0x2, P1 ;  /* 0x0000000704077c11 */ /* 0x000fe200088f140b */
[----:B--2---:R-:W-:-:S04]  /*0200*/  IMAD.MOV.U32 R13, RZ, RZ, R8 ;  /* 0x000000ffff0d7224 */ /* 0x004fc800078e0008 */
[----:B------:R-:W-:-:S07]  /*0210*/  IMAD.X R7, RZ, RZ, R7, P2 ;  /* 0x000000ffff077224 */ /* 0x000fce00010e0607 */
.L_x_8:
[----:B0-----:R-:W2:Y:S04]  /*0220*/  LDG.E R27, desc[UR4][R6.64+-0x20] ;  /* 0xffffe004061b7981 */ /* 0x001ea8000c1e1900 */
[----:B------:R-:W3:Y:S04]  /*0230*/  LDG.E R24, desc[UR4][R6.64+-0x1c] ;  /* 0xffffe40406187981 */ /* 0x000ee8000c1e1900 */
[----:B------:R-:W4:Y:S04]  /*0240*/  LDG.E R23, desc[UR4][R6.64+-0x18] ;  /* 0xffffe80406177981 */ /* 0x000f28000c1e1900 */
[----:B------:R-:W5:Y:S04]  /*0250*/  LDG.E R22, desc[UR4][R6.64+-0x14] ;  /* 0xffffec0406167981 */ /* 0x000f68000c1e1900 */
[----:B------:R-:W5:Y:S04]  /*0260*/  LDG.E R12, desc[UR4][R6.64+-0x10] ;  /* 0xfffff004060c7981 */ /* 0x000f68000c1e1900 */
[----:B------:R-:W5:Y:S04]  /*0270*/  LDG.E R21, desc[UR4][R6.64+-0xc] ;  /* 0xfffff40406157981 */ /* 0x000f68000c1e1900 */
[----:B------:R-:W5:Y:S04]  /*0280*/  LDG.E R20, desc[UR4][R6.64+-0x8] ;  /* 0xfffff80406147981 */ /* 0x000f68000c1e1900 */
[----:B------:R-:W5:Y:S04]  /*0290*/  LDG.E R19, desc[UR4][R6.64+-0x4] ;  /* 0xfffffc0406137981 */ /* 0x000f68000c1e1900 */
[----:B------:R-:W5:Y:S04]  /*02a0*/  LDG.E R18, desc[UR4][R6.64] ;  /* 0x0000000406127981 */ /* 0x000f68000c1e1900 */
[----:B------:R-:W5:Y:S04]  /*02b0*/  LDG.E R17, desc[UR4][R6.64+0x4] ;  /* 0x0000040406117981 */ /* 0x000f68000c1e1900 */
[----:B------:R-:W5:Y:S04]  /*02c0*/  LDG.E R16, desc[UR4][R6.64+0x8] ;  /* 0x0000080406107981 */ /* 0x000f68000c1e1900 */
[----:B------:R-:W5:Y:S01]  /*02d0*/  LDG.E R15, desc[UR4][R6.64+0xc] ;  /* 0x00000c04060f7981 */ /* 0x000f62000c1e1900 */
[----:B--2---:R-:W-:-:S03]  /*02e0*/  FADD R27, R27, R10 ;  /* 0x0000000a1b1b7221 */ /* 0x004fc60000000000 */
[----:B------:R-:W2:Y:S01]  /*02f0*/  LDG.E R10, desc[UR4][R6.64+0x10] ;  /* 0x00001004060a7981 */ /* 0x000ea2000c1e1900 */
[----:B---3--:R-:W-:-:S03]  /*0300*/  FADD R26, R27, R24 ;  /* 0x000000181b1a7221 */ /* 0x008fc60000000000 */
[----:B------:R-:W3:Y:S01]  /*0310*/  LDG.E R24, desc[UR4][R6.64+0x14] ;  /* 0x0000140406187981 */ /* 0x000ee2000c1e1900 */
[----:B----4-:R-:W-:-:S03]  /*0320*/  FADD R27, R26, R23 ;  /* 0x000000171a1b7221 */ /* 0x010fc60000000000 */
[----:B------:R-:W4:Y:S01]  /*0330*/  LDG.E R23, desc[UR4][R6.64+0x18] ;  /* 0x0000180406177981 */ /* 0x000f22000c1e1900 */
[----:B-----5:R-:W-:-:S03]  /*0340*/  FADD R27, R27, R22 ;  /* 0x000000161b1b7221 */ /* 0x020fc60000000000 */
[----:B------:R0:W5:Y:S01]  /*0350*/  LDG.E R22, desc[UR4][R6.64+0x1c] ;  /* 0x00001c0406167981 */ /* 0x000162000c1e1900 */
[----:B------:R-:W-:Y:S01]  /*0360*/  IADD3 R14, P1, PT, R14, -0x10, RZ ;  /* 0xfffffff00e0e7810 */ /* 0x000fe20007f3e0ff */
[----:B------:R-:W-:-:S03]  /*0370*/  FADD R12, R27, R12 ;  /* 0x0000000c1b0c7221 */ /* 0x000fc60000000000 */
[----:B------:R-:W-:Y:S01]  /*0380*/  IADD3.X R13, PT, PT, R13, -0x1, RZ, P1, !PT ;  /* 0xffffffff0d0d7810 */ /* 0x000fe20000ffe4ff */
[----:B------:R-:W-:Y:S01]  /*0390*/  FADD R21, R12, R21 ;  /* 0x000000150c157221 */ /* 0x000fe20000000000 */
[----:B------:R-:W-:-:S03]  /*03a0*/  ISETP.NE.U32.AND P1, PT, R14, RZ, PT ;  /* 0x000000ff0e00720c */ /* 0x000fc60003f25070 */
[----:B------:R-:W-:Y:S01]  /*03b0*/  FADD R20, R21, R20 ;  /* 0x0000001415147221 */ /* 0x000fe20000000000 */
[----:B------:R-:W-:Y:S02]  /*03c0*/  ISETP.NE.AND.EX P1, PT, R13, RZ, PT, P1 ;  /* 0x000000ff0d00720c */ /* 0x000fe40003f25310 */
[----:B0-----:R-:W-:Y:S01]  /*03d0*/  IADD3 R6, P2, PT, R6, 0x40, RZ ;  /* 0x0000004006067810 */ /* 0x001fe20007f5e0ff */
[----:B------:R-:W-:-:S03]  /*03e0*/  FADD R19, R20, R19 ;  /* 0x0000001314137221 */ /* 0x000fc60000000000 */
[----:B------:R-:W-:Y:S01]  /*03f0*/  IADD3.X R7, PT, PT, RZ, R7, RZ, P2, !PT ;  /* 0x00000007ff077210 */ /* 0x000fe200017fe4ff */
[----:B------:R-:W-:-:S04]  /*0400*/  FADD R18, R19, R18 ;  /* 0x0000001213127221 */ /* 0x000fc80000000000 */
[----:B------:R-:W-:-:S04]  /*0410*/  FADD R17, R18, R17 ;  /* 0x0000001112117221 */ /* 0x000fc80000000000 */
[----:B------:R-:W-:-:S04]  /*0420*/  FADD R16, R17, R16 ;  /* 0x0000001011107221 */ /* 0x000fc80000000000 */
[----:B------:R-:W-:-:S04]  /*0430*/  FADD R15, R16, R15 ;  /* 0x0000000f100f7221 */ /* 0x000fc80000000000 */
[----:B--2---:R-:W-:-:S04]  /*0440*/  FADD R15, R15, R10 ;  /* 0x0000000a0f0f7221 */ /* 0x004fc80000000000 */
[----:B---3--:R-:W-:-:S04]  /*0450*/  FADD R24, R15, R24 ;  /* 0x000000180f187221 */ /* 0x008fc80000000000 */
[----:B----4-:R-:W-:-:S04]  /*0460*/  FADD R23, R24, R23 ;  /* 0x0000001718177221 */ /* 0x010fc80000000000 */
[----:B-----5:R-:W-:Y:S01]  /*0470*/  FADD R10, R23, R22 ;  /* 0x00000016170a7221 */ /* 0x020fe20000000000 */
[----:B------:R-:W-:Y:S06]  /*0480*/  @P1 BRA `(.L_x_8) ;  /* 0xfffffffc00641947 */ /* 0x000fec000383ffff */
.L_x_7:
[----:B------:R-:W-:Y:S05]  /*0490*/  @!P0 BRA `(.L_x_9) ;  /* 0x00000004000c8947 */ /* 0x000fea0003800000 */
[----:B------:R-:W-:Y:S02]  /*04a0*/  ISETP.GE.U32.AND P1, PT, R25, 0x8, PT ;  /* 0x000000081900780c */ /* 0x000fe40003f26070 */
[----:B------:R-:W-:Y:S02]  /*04b0*/  LOP3.LUT R14, R2, 0x7, RZ, 0xc0, !PT ;  /* 0x00000007020e7812 */ /* 0x000fe400078ec0ff */
[----:B------:R-:W-:Y:S02]  /*04c0*/  ISETP.GE.U32.AND.EX P1, PT, RZ, RZ, PT, P1 ;  /* 0x000000ffff00720c */ /* 0x000fe40003f26110 */
[----:B------:R-:W-:-:S04]  /*04d0*/  ISETP.NE.U32.AND P0, PT, R14, RZ, PT ;  /* 0x000000ff0e00720c */ /* 0x000fc80003f05070 */
[----:B------:R-:W-:-:S07]  /*04e0*/  ISETP.NE.AND.EX P0, PT, RZ, RZ, PT, P0 ;  /* 0x000000ffff00720c */ /* 0x000fce0003f05300 */
[----:B------:R-:W-:Y:S06]  /*04f0*/  @!P1 BRA `(.L_x_10) ;  /* 0x00000000005c9947 */ /* 0x000fec0003800000 */
[----:B------:R-:W1:Y:S01]  /*0500*/  LDCU.64 UR6, c[0x0][0x380] ;  /* 0x00007000ff0677ac */ /* 0x000e620008000a00 */
[----:B------:R-:W-:-:S05]  /*0510*/  IADD3 R7, P1, PT, R3, R4, RZ ;  /* 0x0000000403077210 */ /* 0x000fca0007f3e0ff */
[----:B------:R-:W-:Y:S01]  /*0520*/  IMAD.X R12, R8, 0x1, R11, P1 ;  /* 0x00000001080c7824 */ /* 0x000fe200008e060b */
[----:B-1----:R-:W-:-:S04]  /*0530*/  LEA R6, P1, R7, UR6, 0x2 ;  /* 0x0000000607067c11 */ /* 0x002fc8000f8210ff */
[----:B------:R-:W-:-:S05]  /*0540*/  LEA.HI.X R7, R7, UR7, R12, 0x2, P1 ;  /* 0x0000000707077c11 */ /* 0x000fca00088f140c */
[----:B0-----:R-:W2:Y:S04]  /*0550*/  LDG.E R13, desc[UR4][R6.64] ;  /* 0x00000004060d7981 */ /* 0x001ea8000c1e1900 */
[----:B------:R-:W3:Y:S04]  /*0560*/  LDG.E R12, desc[UR4][R6.64+0x4] ;  /* 0x00000404060c7981 */ /* 0x000ee8000c1e1900 */
[----:B------:R-:W4:Y:S04]  /*0570*/  LDG.E R15, desc[UR4][R6.64+0x8] ;  /* 0x00000804060f7981 */ /* 0x000f28000c1e1900 */
[----:B------:R-:W5:Y:S04]  /*0580*/  LDG.E R17, desc[UR4][R6.64+0xc] ;  /* 0x00000c0406117981 */ /* 0x000f68000c1e1900 */
[----:B------:R-:W5:Y:S04]  /*0590*/  LDG.E R19, desc[UR4][R6.64+0x10] ;  /* 0x0000100406137981 */ /* 0x000f68000c1e1900 */
[----:B------:R-:W5:Y:S04]  /*05a0*/  LDG.E R21, desc[UR4][R6.64+0x14] ;  /* 0x0000140406157981 */ /* 0x000f68000c1e1900 */
        /* <DEDUP_REMOVED lines=12> */
.L_x_10:
[----:B------:R-:W-:Y:S05]  /*0670*/  @!P0 BRA `(.L_x_9) ;  /* 0x0000000000948947 */ /* 0x000fea0003800000 */
[----:B------:R-:W-:-:S04]  /*0680*/  ISETP.GE.U32.AND P0, PT, R14, 0x4, PT ;  /* 0x000000040e00780c */ /* 0x000fc80003f06070 */
[----:B------:R-:W-:-:S13]  /*0690*/  ISETP.GE.U32.AND.EX P0, PT, RZ, RZ, PT, P0 ;  /* 0x000000ffff00720c */ /* 0x000fda0003f06100 */
[----:B------:R-:W1:Y:S01]  /*06a0*/  @P0 LDC.64 R14, c[0x0][0x380] ;  /* 0x0000e000ff0e0b82 */ /* 0x000e620000000a00 */
[----:B------:R-:W-:-:S05]  /*06b0*/  @P0 IADD3 R7, P1, PT, R3, R4, RZ ;  /* 0x0000000403070210 */ /* 0x000fca0007f3e0ff */
[----:B------:R-:W-:Y:S01]  /*06c0*/  @P0 IMAD.X R12, R8, 0x1, R11, P1 ;  /* 0x00000001080c0824 */ /* 0x000fe200008e060b */
[----:B-1----:R-:W-:-:S04]  /*06d0*/  @P0 LEA R6, P1, R7, R14, 0x2 ;  /* 0x0000000e07060211 */ /* 0x002fc800078210ff */
[----:B------:R-:W-:-:S05]  /*06e0*/  @P0 LEA.HI.X R7, R7, R15, R12, 0x2, P1 ;  /* 0x0000000f07070211 */ /* 0x000fca00008f140c */
[----:B0-----:R-:W2:Y:S04]  /*06f0*/  @P0 LDG.E R15, desc[UR4][R6.64] ;  /* 0x00000004060f0981 */ /* 0x001ea8000c1e1900 */
[----:B------:R-:W3:Y:S04]  /*0700*/  @P0 LDG.E R14, desc[UR4][R6.64+0x4] ;  /* 0x00000404060e0981 */ /* 0x000ee8000c1e1900 */
[----:B------:R-:W4:Y:S04]  /*0710*/  @P0 LDG.E R17, desc[UR4][R6.64+0x8] ;  /* 0x0000080406110981 */ /* 0x000f28000c1e1900 */
[----:B------:R-:W5:Y:S01]  /*0720*/  @P0 LDG.E R19, desc[UR4][R6.64+0xc] ;  /* 0x00000c0406130981 */ /* 0x000f62000c1e1900 */
[----:B------:R-:W-:-:S02]  /*0730*/  LOP3.LUT R12, R2, 0x3, RZ, 0xc0, !PT ;  /* 0x00000003020c7812 */ /* 0x000fc400078ec0ff */
[----:B------:R-:W-:Y:S02]  /*0740*/  MOV R13, RZ ;  /* 0x000000ff000d7202 */ /* 0x000fe40000000f00 */
[----:B------:R-:W-:Y:S02]  /*0750*/  ISETP.NE.U32.AND P1, PT, R12, RZ, PT ;  /* 0x000000ff0c00720c */ /* 0x000fe40003f25070 */
[----:B------:R-:W-:Y:S02]  /*0760*/  @P0 IADD3 R3, P2, PT, R3, 0x4, RZ ;  /* 0x0000000403030810 */ /* 0x000fe40007f5e0ff */
[----:B------:R-:W-:-:S03]  /*0770*/  ISETP.NE.AND.EX P1, PT, R13, RZ, PT, P1 ;  /* 0x000000ff0d00720c */ /* 0x000fc60003f25310 */
[----:B------:R-:W-:Y:S02]  /*0780*/  @P0 IMAD.X R8, RZ, RZ, R8, P2 ;  /* 0x000000ffff080224 */ /* 0x000fe400010e0608 */
[----:B--2---:R-:W-:-:S04]  /*0790*/  @P0 FADD R15, R10, R15 ;  /* 0x0000000f0a0f0221 */ /* 0x004fc80000000000 */
[----:B---3--:R-:W-:-:S04]  /*07a0*/  @P0 FADD R14, R15, R14 ;  /* 0x0000000e0f0e0221 */ /* 0x008fc80000000000 */
[----:B----4-:R-:W-:-:S04]  /*07b0*/  @P0 FADD R14, R14, R17 ;  /* 0x000000110e0e0221 */ /* 0x010fc80000000000 */
[----:B-----5:R-:W-:Y:S01]  /*07c0*/  @P0 FADD R10, R14, R19 ;  /* 0x000000130e0a0221 */ /* 0x020fe20000000000 */
[----:B------:R-:W-:Y:S06]  /*07d0*/  @!P1 BRA `(.L_x_9) ;  /* 0x00000000003c9947 */ /* 0x000fec0003800000 */
[----:B------:R-:W0:Y:S01]  /*07e0*/  LDCU.64 UR6, c[0x0][0x380] ;  /* 0x00007000ff0677ac */ /* 0x000e220008000a00 */
[----:B------:R-:W-:-:S05]  /*07f0*/  IADD3 R5, P0, PT, R3, R4, RZ ;  /* 0x0000000403057210 */ /* 0x000fca0007f1e0ff */
[----:B------:R-:W-:Y:S01]  /*0800*/  IMAD.X R8, R8, 0x1, R11, P0 ;  /* 0x0000000108087824 */ /* 0x000fe200000e060b */
[----:B0-----:R-:W-:-:S04]  /*0810*/  LEA R2, P1, R5, UR6, 0x2 ;  /* 0x0000000605027c11 */ /* 0x001fc8000f8210ff */
[----:B------:R-:W-:-:S09]  /*0820*/  LEA.HI.X R5, R5, UR7, R8, 0x2, P1 ;  /* 0x0000000705057c11 */ /* 0x000fd200088f1408 */
.L_x_11:
[----:B------:R-:W-:-:S06]  /*0830*/  MOV R3, R5 ;  /* 0x0000000500037202 */ /* 0x000fcc0000000f00 */
[----:B------:R0:W2:Y:S01]  /*0840*/  LDG.E R3, desc[UR4][R2.64] ;  /* 0x0000000402037981 */ /* 0x0000a2000c1e1900 */
[----:B------:R-:W-:-:S04]  /*0850*/  IADD3 R12, P0, PT, R12, -0x1, RZ ;  /* 0xffffffff0c0c7810 */ /* 0x000fc80007f1e0ff */
[----:B------:R-:W-:Y:S02]  /*0860*/  IADD3.X R13, PT, PT, R13, -0x1, RZ, P0, !PT ;  /* 0xffffffff0d0d7810 */ /* 0x000fe400007fe4ff */
[----:B------:R-:W-:Y:S02]  /*0870*/  ISETP.NE.U32.AND P0, PT, R12, RZ, PT ;  /* 0x000000ff0c00720c */ /* 0x000fe40003f05070 */
[----:B0-----:R-:W-:Y:S02]  /*0880*/  IADD3 R2, P1, PT, R2, 0x4, RZ ;  /* 0x0000000402027810 */ /* 0x001fe40007f3e0ff */
[----:B------:R-:W-:-:S03]  /*0890*/  ISETP.NE.AND.EX P0, PT, R13, RZ, PT, P0 ;  /* 0x000000ff0d00720c */ /* 0x000fc60003f05300 */
[----:B------:R-:W-:Y:S02]  /*08a0*/  IMAD.X R5, RZ, RZ, R5, P1 ;  /* 0x000000ffff057224 */ /* 0x000fe400008e0605 */
[----:B--2---:R-:W-:-:S08]  /*08b0*/  FADD R10, R3, R10 ;  /* 0x0000000a030a7221 */ /* 0x004fd00000000000 */
[----:B------:R-:W-:Y:S05]  /*08c0*/  @P0 BRA `(.L_x_11) ;  /* 0xfffffffc00d80947 */ /* 0x000fea000383ffff */
.L_x_9:
[----:B------:R-:W1:Y:S02]  /*08d0*/  LDCU.64 UR6, c[0x0][0x388] ;  /* 0x00007100ff0677ac */ /* 0x000e640008000a00 */
[----:B-1----:R-:W-:-:S04]  /*08e0*/  LEA R2, P0, R9, UR6, 0x2 ;  /* 0x0000000609027c11 */ /* 0x002fc8000f8010ff */
[----:B------:R-:W-:-:S05]  /*08f0*/  LEA.HI.X R3, R9, UR7, R0, 0x2, P0 ;  /* 0x0000000709037c11 */ /* 0x000fca00080f1400 */
[----:B0-----:R-:W-:Y:S01]  /*0900*/  STG.E desc[UR4][R2.64], R10 ;  /* 0x0000000a02007986 */ /* 0x001fe2000c101904 */
[----:B------:R-:W-:Y:S05]  /*0910*/  EXIT ;  /* 0x000000000000794d */ /* 0x000fea0003800000 */
.L_x_12:
        /* <DEDUP_REMOVED lines=14> */
.L_x_14:


//--------------------- .nv.shared.reserved.0     --------------------------
	.section	.nv.shared.reserved.0,"aw",@nobits
	.weak		__nv_reservedSMEM_offset_0_alias
	.size		__nv_reservedSMEM_offset_0_alias, 0, 64
	.other		__nv_reservedSMEM_offset_0_alias,@"STO_CUDA_RESERVED_SHARED STV_DEFAULT"
__nv_reservedSMEM_offset_0_alias:
	.zero		0
	.zero		64


//--------------------- .nv.constant0._Z7col_sumPfS_m --------------------------
	.section	.nv.constant0._Z7col_sumPfS_m,"a",@progbits
	.sectionflags	@""
	.align	4
.nv.constant0._Z7col_sumPfS_m:
	.zero		920


//--------------------- .nv.constant0._Z7row_sumPfS_m --------------------------
	.section	.nv.constant0._Z7row_sumPfS_m,"a",@progbits
	.sectionflags	@""
	.align	4
.nv.constant0._Z7row_sumPfS_m:
	.zero		920


//--------------------- SYMBOLS --------------------------

	.type		.nv.reservedSmem.offset0,@object
	.size		.nv.reservedSmem.offset0,0x4
